//
// Generated by NVIDIA NVVM Compiler
//
// Compiler Build ID: CL-36424714
// Cuda compilation tools, release 13.0, V13.0.88
// Based on NVVM 20.0.0
//

.version 9.0
.target sm_100
.address_size 64

	// .globl	_Z18matrixMulOptimizedPfS_S_i
// _ZZ18matrixMulOptimizedPfS_S_iE2As has been demoted
// _ZZ18matrixMulOptimizedPfS_S_iE2Bs has been demoted

.visible .entry _Z18matrixMulOptimizedPfS_S_i(
	.param .u64 .ptr .align 1 _Z18matrixMulOptimizedPfS_S_i_param_0,
	.param .u64 .ptr .align 1 _Z18matrixMulOptimizedPfS_S_i_param_1,
	.param .u64 .ptr .align 1 _Z18matrixMulOptimizedPfS_S_i_param_2,
	.param .u32 _Z18matrixMulOptimizedPfS_S_i_param_3
)
{
	.reg .pred 	%p<6>;
	.reg .b32 	%r<35>;
	.reg .b32 	%f<115>;
	.reg .b64 	%rd<13>;
	// demoted variable
	.shared .align 4 .b8 _ZZ18matrixMulOptimizedPfS_S_iE2As[4096];
	// demoted variable
	.shared .align 4 .b8 _ZZ18matrixMulOptimizedPfS_S_iE2Bs[4096];
	ld.param.u64 	%rd3, [_Z18matrixMulOptimizedPfS_S_i_param_0];
	ld.param.u64 	%rd4, [_Z18matrixMulOptimizedPfS_S_i_param_1];
	ld.param.u64 	%rd5, [_Z18matrixMulOptimizedPfS_S_i_param_2];
	ld.param.u32 	%r15, [_Z18matrixMulOptimizedPfS_S_i_param_3];
	mov.u32 	%r16, %ctaid.x;
	mov.u32 	%r17, %ctaid.y;
	mov.u32 	%r1, %tid.x;
	mov.u32 	%r2, %tid.y;
	shl.b32 	%r18, %r17, 5;
	add.s32 	%r3, %r18, %r2;
	shl.b32 	%r19, %r16, 5;
	add.s32 	%r4, %r19, %r1;
	cvt.rn.f32.s32 	%f10, %r15;
	mul.f32 	%f11, %f10, 0f3D000000;
	cvt.rpi.f32.f32 	%f1, %f11;
	setp.leu.f32 	%p1, %f1, 0f00000000;
	mov.f32 	%f114, 0f00000000;
	@%p1 bra 	$L__BB0_7;
	shl.b32 	%r21, %r2, 7;
	mov.u32 	%r22, _ZZ18matrixMulOptimizedPfS_S_iE2As;
	add.s32 	%r5, %r22, %r21;
	shl.b32 	%r23, %r1, 2;
	add.s32 	%r6, %r5, %r23;
	mul.lo.s32 	%r7, %r15, %r3;
	mov.u32 	%r24, _ZZ18matrixMulOptimizedPfS_S_iE2Bs;
	add.s32 	%r9, %r24, %r23;
	add.s32 	%r8, %r9, %r21;
	cvta.to.global.u64 	%rd1, %rd4;
	cvta.to.global.u64 	%rd2, %rd5;
	mov.f32 	%f114, 0f00000000;
	mov.b32 	%r34, 0;
$L__BB0_2:
	shl.b32 	%r11, %r34, 5;
	add.s32 	%r25, %r11, %r1;
	max.s32 	%r26, %r3, %r25;
	setp.ge.s32 	%p2, %r26, %r15;
	mov.f32 	%f112, 0f00000000;
	@%p2 bra 	$L__BB0_4;
	add.s32 	%r27, %r25, %r7;
	mul.wide.s32 	%rd6, %r27, 4;
	add.s64 	%rd7, %rd1, %rd6;
	ld.global.f32 	%f112, [%rd7];
$L__BB0_4:
	st.shared.f32 	[%r6], %f112;
	add.s32 	%r13, %r11, %r2;
	max.s32 	%r29, %r4, %r13;
	setp.ge.s32 	%p3, %r29, %r15;
	mov.f32 	%f113, 0f00000000;
	@%p3 bra 	$L__BB0_6;
	mad.lo.s32 	%r30, %r13, %r15, %r4;
	mul.wide.s32 	%rd8, %r30, 4;
	add.s64 	%rd9, %rd2, %rd8;
	ld.global.f32 	%f113, [%rd9];
$L__BB0_6:
	st.shared.f32 	[%r8], %f113;
	bar.sync 	0;
	ld.shared.f32 	%f15, [%r5];
	ld.shared.f32 	%f16, [%r9];
	fma.rn.f32 	%f17, %f15, %f16, %f114;
	ld.shared.f32 	%f18, [%r5+4];
	ld.shared.f32 	%f19, [%r9+128];
	fma.rn.f32 	%f20, %f18, %f19, %f17;
	ld.shared.f32 	%f21, [%r5+8];
	ld.shared.f32 	%f22, [%r9+256];
	fma.rn.f32 	%f23, %f21, %f22, %f20;
	ld.shared.f32 	%f24, [%r5+12];
	ld.shared.f32 	%f25, [%r9+384];
	fma.rn.f32 	%f26, %f24, %f25, %f23;
	ld.shared.f32 	%f27, [%r5+16];
	ld.shared.f32 	%f28, [%r9+512];
	fma.rn.f32 	%f29, %f27, %f28, %f26;
	ld.shared.f32 	%f30, [%r5+20];
	ld.shared.f32 	%f31, [%r9+640];
	fma.rn.f32 	%f32, %f30, %f31, %f29;
	ld.shared.f32 	%f33, [%r5+24];
	ld.shared.f32 	%f34, [%r9+768];
	fma.rn.f32 	%f35, %f33, %f34, %f32;
	ld.shared.f32 	%f36, [%r5+28];
	ld.shared.f32 	%f37, [%r9+896];
	fma.rn.f32 	%f38, %f36, %f37, %f35;
	ld.shared.f32 	%f39, [%r5+32];
	ld.shared.f32 	%f40, [%r9+1024];
	fma.rn.f32 	%f41, %f39, %f40, %f38;
	ld.shared.f32 	%f42, [%r5+36];
	ld.shared.f32 	%f43, [%r9+1152];
	fma.rn.f32 	%f44, %f42, %f43, %f41;
	ld.shared.f32 	%f45, [%r5+40];
	ld.shared.f32 	%f46, [%r9+1280];
	fma.rn.f32 	%f47, %f45, %f46, %f44;
	ld.shared.f32 	%f48, [%r5+44];
	ld.shared.f32 	%f49, [%r9+1408];
	fma.rn.f32 	%f50, %f48, %f49, %f47;
	ld.shared.f32 	%f51, [%r5+48];
	ld.shared.f32 	%f52, [%r9+1536];
	fma.rn.f32 	%f53, %f51, %f52, %f50;
	ld.shared.f32 	%f54, [%r5+52];
	ld.shared.f32 	%f55, [%r9+1664];
	fma.rn.f32 	%f56, %f54, %f55, %f53;
	ld.shared.f32 	%f57, [%r5+56];
	ld.shared.f32 	%f58, [%r9+1792];
	fma.rn.f32 	%f59, %f57, %f58, %f56;
	ld.shared.f32 	%f60, [%r5+60];
	ld.shared.f32 	%f61, [%r9+1920];
	fma.rn.f32 	%f62, %f60, %f61, %f59;
	ld.shared.f32 	%f63, [%r5+64];
	ld.shared.f32 	%f64, [%r9+2048];
	fma.rn.f32 	%f65, %f63, %f64, %f62;
	ld.shared.f32 	%f66, [%r5+68];
	ld.shared.f32 	%f67, [%r9+2176];
	fma.rn.f32 	%f68, %f66, %f67, %f65;
	ld.shared.f32 	%f69, [%r5+72];
	ld.shared.f32 	%f70, [%r9+2304];
	fma.rn.f32 	%f71, %f69, %f70, %f68;
	ld.shared.f32 	%f72, [%r5+76];
	ld.shared.f32 	%f73, [%r9+2432];
	fma.rn.f32 	%f74, %f72, %f73, %f71;
	ld.shared.f32 	%f75, [%r5+80];
	ld.shared.f32 	%f76, [%r9+2560];
	fma.rn.f32 	%f77, %f75, %f76, %f74;
	ld.shared.f32 	%f78, [%r5+84];
	ld.shared.f32 	%f79, [%r9+2688];
	fma.rn.f32 	%f80, %f78, %f79, %f77;
	ld.shared.f32 	%f81, [%r5+88];
	ld.shared.f32 	%f82, [%r9+2816];
	fma.rn.f32 	%f83, %f81, %f82, %f80;
	ld.shared.f32 	%f84, [%r5+92];
	ld.shared.f32 	%f85, [%r9+2944];
	fma.rn.f32 	%f86, %f84, %f85, %f83;
	ld.shared.f32 	%f87, [%r5+96];
	ld.shared.f32 	%f88, [%r9+3072];
	fma.rn.f32 	%f89, %f87, %f88, %f86;
	ld.shared.f32 	%f90, [%r5+100];
	ld.shared.f32 	%f91, [%r9+3200];
	fma.rn.f32 	%f92, %f90, %f91, %f89;
	ld.shared.f32 	%f93, [%r5+104];
	ld.shared.f32 	%f94, [%r9+3328];
	fma.rn.f32 	%f95, %f93, %f94, %f92;
	ld.shared.f32 	%f96, [%r5+108];
	ld.shared.f32 	%f97, [%r9+3456];
	fma.rn.f32 	%f98, %f96, %f97, %f95;
	ld.shared.f32 	%f99, [%r5+112];
	ld.shared.f32 	%f100, [%r9+3584];
	fma.rn.f32 	%f101, %f99, %f100, %f98;
	ld.shared.f32 	%f102, [%r5+116];
	ld.shared.f32 	%f103, [%r9+3712];
	fma.rn.f32 	%f104, %f102, %f103, %f101;
	ld.shared.f32 	%f105, [%r5+120];
	ld.shared.f32 	%f106, [%r9+3840];
	fma.rn.f32 	%f107, %f105, %f106, %f104;
	ld.shared.f32 	%f108, [%r5+124];
	ld.shared.f32 	%f109, [%r9+3968];
	fma.rn.f32 	%f114, %f108, %f109, %f107;
	bar.sync 	0;
	add.s32 	%r34, %r34, 1;
	cvt.rn.f32.u32 	%f110, %r34;
	setp.gt.f32 	%p4, %f1, %f110;
	@%p4 bra 	$L__BB0_2;
$L__BB0_7:
	max.s32 	%r32, %r3, %r4;
	setp.ge.s32 	%p5, %r32, %r15;
	@%p5 bra 	$L__BB0_9;
	mad.lo.s32 	%r33, %r15, %r3, %r4;
	cvta.to.global.u64 	%rd10, %rd3;
	mul.wide.u32 	%rd11, %r33, 4;
	add.s64 	%rd12, %rd10, %rd11;
	st.global.f32 	[%rd12], %f114;
$L__BB0_9:
	ret;

}


// ===== COMPILED SASS (sm_100) =====

	.target	sm_100

	.elftype	@"ET_EXEC"


//--------------------- .note.nv.tkinfo           --------------------------
	.section	.note.nv.tkinfo,"",@"SHT_NOTE"
	.sectionflags	@"SHF_NOTE_NV_TKINFO"
	.tkinfo
        /*0018*/ 	.word	0x00000002
        /*0030*/ 	.string	""
        /*0030*/ 	.string	"ptxas"
        /*0030*/ 	.string	"Cuda compilation tools, release 13.0, V13.0.88"
        /*0030*/ 	.string	"Build cuda_13.0.r13.0/compiler.36424714_0"
        /*0030*/ 	.string	"-arch sm_100 -m 64 "



//--------------------- .note.nv.cuinfo           --------------------------
	.section	.note.nv.cuinfo,"",@"SHT_NOTE"
	.sectionflags	@"SHF_NOTE_NV_CUINFO"
        /*0018*/ 	.short	0x0002
        /*001a*/ 	.short	0x0064
        /*001c*/ 	.short	0x0082
	.zero		2


//--------------------- .nv.info                  --------------------------
	.section	.nv.info,"",@"SHT_CUDA_INFO"
	.align	4


	//----- nvinfo : EIATTR_REGCOUNT
	.align		4
        /*0000*/ 	.byte	0x04, 0x2f
        /*0002*/ 	.short	(.L_1 - .L_0)
	.align		4
.L_0:
        /*0004*/ 	.word	index@(_Z18matrixMulOptimizedPfS_S_i)
        /*0008*/ 	.word	0x00000020


	//----- nvinfo : EIATTR_FRAME_SIZE
	.align		4
.L_1:
        /*000c*/ 	.byte	0x04, 0x11
        /*000e*/ 	.short	(.L_3 - .L_2)
	.align		4
.L_2:
        /*0010*/ 	.word	index@(_Z18matrixMulOptimizedPfS_S_i)
        /*0014*/ 	.word	0x00000000


	//----- nvinfo : EIATTR_MIN_STACK_SIZE
	.align		4
.L_3:
        /*0018*/ 	.byte	0x04, 0x12
        /*001a*/ 	.short	(.L_5 - .L_4)
	.align		4
.L_4:
        /*001c*/ 	.word	index@(_Z18matrixMulOptimizedPfS_S_i)
        /*0020*/ 	.word	0x00000000
.L_5:


//--------------------- .nv.compat                --------------------------
	.section	.nv.compat,"",@"SHT_CUDA_COMPAT_INFO"
	.align	4
        /*0000*/ 	.byte	0x02, 0x09, 0x00, 0x00, 0x02, 0x02, 0x01, 0x00, 0x02, 0x05, 0x05, 0x00, 0x03, 0x07, 0x01, 0x01
        /*0010*/ 	.byte	0x02, 0x03, 0x00, 0x00, 0x02, 0x06, 0x01, 0x00, 0x04, 0x0b, 0x08, 0x00, 0x09, 0x00, 0x00, 0x00
        /*0020*/ 	.byte	0x00, 0x00, 0x00, 0x00


//--------------------- .nv.info._Z18matrixMulOptimizedPfS_S_i --------------------------
	.section	.nv.info._Z18matrixMulOptimizedPfS_S_i,"",@"SHT_CUDA_INFO"
	.sectionflags	@""
	.align	4


	//----- nvinfo : EIATTR_CUDA_API_VERSION
	.align		4
        /*0000*/ 	.byte	0x04, 0x37
        /*0002*/ 	.short	(.L_7 - .L_6)
.L_6:
        /*0004*/ 	.word	0x00000082


	//----- nvinfo : EIATTR_KPARAM_INFO
	.align		4
.L_7:
        /*0008*/ 	.byte	0x04, 0x17
        /*000a*/ 	.short	(.L_9 - .L_8)
.L_8:
        /*000c*/ 	.word	0x00000000
        /*0010*/ 	.short	0x0003
        /*0012*/ 	.short	0x0018
        /*0014*/ 	.byte	0x00, 0xf0, 0x11, 0x00


	//----- nvinfo : EIATTR_KPARAM_INFO
	.align		4
.L_9:
        /*0018*/ 	.byte	0x04, 0x17
        /*001a*/ 	.short	(.L_11 - .L_10)
.L_10:
        /*001c*/ 	.word	0x00000000
        /*0020*/ 	.short	0x0002
        /*0022*/ 	.short	0x0010
        /*0024*/ 	.byte	0x00, 0xf5, 0x21, 0x00


	//----- nvinfo : EIATTR_KPARAM_INFO
	.align		4
.L_11:
        /*0028*/ 	.byte	0x04, 0x17
        /*002a*/ 	.short	(.L_13 - .L_12)
.L_12:
        /*002c*/ 	.word	0x00000000
        /*0030*/ 	.short	0x0001
        /*0032*/ 	.short	0x0008
        /*0034*/ 	.byte	0x00, 0xf5, 0x21, 0x00


	//----- nvinfo : EIATTR_KPARAM_INFO
	.align		4
.L_13:
        /*0038*/ 	.byte	0x04, 0x17
        /*003a*/ 	.short	(.L_15 - .L_14)
.L_14:
        /*003c*/ 	.word	0x00000000
        /*0040*/ 	.short	0x0000
        /*0042*/ 	.short	0x0000
        /*0044*/ 	.byte	0x00, 0xf5, 0x21, 0x00


	//----- nvinfo : EIATTR_SPARSE_MMA_MASK
	.align		4
.L_15:
        /*0048*/ 	.byte	0x03, 0x50
        /*004a*/ 	.short	0x0000


	//----- nvinfo : EIATTR_MAXREG_COUNT
	.align		4
        /*004c*/ 	.byte	0x03, 0x1b
        /*004e*/ 	.short	0x00ff


	//----- nvinfo : EIATTR_NUM_BARRIERS
	.align		4
        /*0050*/ 	.byte	0x02, 0x4c
        /*0052*/ 	.byte	0x01
	.zero		1


	//----- nvinfo : EIATTR_MERCURY_ISA_VERSION
	.align		4
        /*0054*/ 	.byte	0x03, 0x5f
        /*0056*/ 	.short	0x0101


	//----- nvinfo : EIATTR_VRC_CTA_INIT_COUNT
	.align		4
        /*0058*/ 	.byte	0x02, 0x4a
	.zero		1
	.zero		1


	//----- nvinfo : EIATTR_EXIT_INSTR_OFFSETS
	.align		4
        /*005c*/ 	.byte	0x04, 0x1c
        /*005e*/ 	.short	(.L_17 - .L_16)


	//   ....[0]....
.L_16:
        /*0060*/ 	.word	0x000007e0


	//   ....[1]....
        /*0064*/ 	.word	0x00000830


	//----- nvinfo : EIATTR_CBANK_PARAM_SIZE
	.align		4
.L_17:
        /*0068*/ 	.byte	0x03, 0x19
        /*006a*/ 	.short	0x001c


	//----- nvinfo : EIATTR_PARAM_CBANK
	.align		4
        /*006c*/ 	.byte	0x04, 0x0a
        /*006e*/ 	.short	(.L_19 - .L_18)
	.align		4
.L_18:
        /*0070*/ 	.word	index@(.nv.constant0._Z18matrixMulOptimizedPfS_S_i)
        /*0074*/ 	.short	0x0380
        /*0076*/ 	.short	0x001c


	//----- nvinfo : EIATTR_SW_WAR
	.align		4
.L_19:
        /*0078*/ 	.byte	0x04, 0x36
        /*007a*/ 	.short	(.L_21 - .L_20)
.L_20:
        /*007c*/ 	.word	0x00000008
.L_21:


//--------------------- .nv.callgraph             --------------------------
	.section	.nv.callgraph,"",@"SHT_CUDA_CALLGRAPH"
	.align	4
	.sectionentsize	8
	.align		4
        /*0000*/ 	.word	0x00000000
	.align		4
        /*0004*/ 	.word	0xffffffff
	.align		4
        /*0008*/ 	.word	0x00000000
	.align		4
        /*000c*/ 	.word	0xfffffffe
	.align		4
        /*0010*/ 	.word	0x00000000
	.align		4
        /*0014*/ 	.word	0xfffffffd
	.align		4
        /*0018*/ 	.word	0x00000000
	.align		4
        /*001c*/ 	.word	0xfffffffc


//--------------------- .text._Z18matrixMulOptimizedPfS_S_i --------------------------
	.section	.text._Z18matrixMulOptimizedPfS_S_i,"ax",@progbits
	.align	128
        .global         _Z18matrixMulOptimizedPfS_S_i
        .type           _Z18matrixMulOptimizedPfS_S_i,@function
        .size           _Z18matrixMulOptimizedPfS_S_i,(.L_x_3 - _Z18matrixMulOptimizedPfS_S_i)
        .other          _Z18matrixMulOptimizedPfS_S_i,@"STO_CUDA_ENTRY STV_DEFAULT"
_Z18matrixMulOptimizedPfS_S_i:
.text._Z18matrixMulOptimizedPfS_S_i:
[----:B------:R-:W-:Y:S01]  /*0000*/  LDC R1, c[0x0][0x37c] ;  /* 0x0000df00ff017b82 */ /* 0x000fe20000000800 */
[----:B------:R-:W0:Y:S01]  /*0010*/  LDCU UR4, c[0x0][0x398] ;  /* 0x00007300ff0477ac */ /* 0x000e220008000800 */
[----:B------:R-:W1:Y:S01]  /*0020*/  S2R R19, SR_CTAID.Y ;  /* 0x0000000000137919 */ /* 0x000e620000002600 */
[----:B------:R-:W-:Y:S01]  /*0030*/  HFMA2 R21, -RZ, RZ, 0, 0 ;  /* 0x00000000ff157431 */ /* 0x000fe200000001ff */
[----:B------:R-:W2:Y:S01]  /*0040*/  LDCU.64 UR8, c[0x0][0x358] ;  /* 0x00006b00ff0877ac */ /* 0x000ea20008000a00 */
[----:B------:R-:W1:Y:S01]  /*0050*/  S2R R0, SR_TID.Y ;  /* 0x0000000000007919 */ /* 0x000e620000002200 */
[----:B------:R-:W3:Y:S01]  /*0060*/  S2R R5, SR_CTAID.X ;  /* 0x0000000000057919 */ /* 0x000ee20000002500 */
[----:B------:R-:W3:Y:S01]  /*0070*/  S2R R2, SR_TID.X ;  /* 0x0000000000027919 */ /* 0x000ee20000002100 */
[----:B0-----:R-:W-:-:S05]  /*0080*/  I2FP.F32.S32 R3, UR4 ;  /* 0x0000000400037c45 */ /* 0x001fca0008201400 */
[----:B------:R-:W-:-:S06]  /*0090*/  FMUL R16, R3, 0.03125 ;  /* 0x3d00000003107820 */ /* 0x000fcc0000400000 */
[----:B------:R-:W0:Y:S01]  /*00a0*/  FRND.CEIL R16, R16 ;  /* 0x0000001000107307 */ /* 0x000e220000209000 */
[----:B-1----:R-:W-:Y:S02]  /*00b0*/  LEA R19, R19, R0, 0x5 ;  /* 0x0000000013137211 */ /* 0x002fe400078e28ff */
[----:B0-----:R-:W-:Y:S02]  /*00c0*/  FSETP.GT.AND P0, PT, R16, RZ, PT ;  /* 0x000000ff1000720b */ /* 0x001fe40003f04000 */
[----:B---3--:R-:W-:-:S04]  /*00d0*/  LEA R18, R5, R2, 0x5 ;  /* 0x0000000205127211 */ /* 0x008fc800078e28ff */
[----:B------:R-:W-:-:S07]  /*00e0*/  VIMNMX R3, PT, PT, R19, R18, !PT ;  /* 0x0000001213037248 */ /* 0x000fce0007fe0100 */
[----:B--2---:R-:W-:Y:S05]  /*00f0*/  @!P0 BRA `(.L_x_0) ;  /* 0x0000000400b48947 */ /* 0x004fea0003800000 */
[----:B------:R-:W0:Y:S01]  /*0100*/  S2UR UR6, SR_CgaCtaId ;  /* 0x00000000000679c3 */ /* 0x000e220000008800 */
[----:B------:R-:W-:Y:S01]  /*0110*/  UMOV UR4, 0x400 ;  /* 0x0000040000047882 */ /* 0x000fe20000000000 */
[----:B------:R-:W-:Y:S01]  /*0120*/  MOV R21, RZ ;  /* 0x000000ff00157202 */ /* 0x000fe20000000f00 */
[----:B------:R-:W-:Y:S01]  /*0130*/  UIADD3 UR5, UPT, UPT, UR4, 0x1000, URZ ;  /* 0x0000100004057890 */ /* 0x000fe2000fffe0ff */
[----:B------:R-:W-:Y:S01]  /*0140*/  MOV R5, RZ ;  /* 0x000000ff00057202 */ /* 0x000fe20000000f00 */
[----:B------:R-:W1:Y:S01]  /*0150*/  LDCU UR7, c[0x0][0x398] ;  /* 0x00007300ff0777ac */ /* 0x000e620008000800 */
[----:B0-----:R-:W-:Y:S02]  /*0160*/  ULEA UR4, UR6, UR4, 0x18 ;  /* 0x0000000406047291 */ /* 0x001fe4000f8ec0ff */
[----:B------:R-:W-:-:S04]  /*0170*/  ULEA UR5, UR6, UR5, 0x18 ;  /* 0x0000000506057291 */ /* 0x000fc8000f8ec0ff */
[----:B------:R-:W-:Y:S02]  /*0180*/  LEA R17, R0, UR4, 0x7 ;  /* 0x0000000400117c11 */ /* 0x000fe4000f8e38ff */
[C---:B------:R-:W-:Y:S02]  /*0190*/  LEA R7, R2.reuse, UR5, 0x2 ;  /* 0x0000000502077c11 */ /* 0x040fe4000f8e10ff */
[----:B------:R-:W-:Y:S02]  /*01a0*/  LEA R6, R2, R17, 0x2 ;  /* 0x0000001102067211 */ /* 0x000fe400078e10ff */
[----:B-1----:R-:W-:-:S07]  /*01b0*/  LEA R4, R0, R7, 0x7 ;  /* 0x0000000700047211 */ /* 0x002fce00078e38ff */
.L_x_1:
[C---:B------:R-:W-:Y:S01]  /*01c0*/  LEA R12, R5.reuse, R2, 0x5 ;  /* 0x00000002050c7211 */ /* 0x040fe200078e28ff */
[----:B------:R-:W-:Y:S01]  /*01d0*/  UMOV UR4, UR7 ;  /* 0x0000000700047c82 */ /* 0x000fe20008000000 */
[----:B------:R-:W-:Y:S01]  /*01e0*/  LEA R23, R5, R0, 0x5 ;  /* 0x0000000005177211 */ /* 0x000fe200078e28ff */
[----:B------:R-:W-:Y:S01]  /*01f0*/  HFMA2 R29, -RZ, RZ, 0, 0 ;  /* 0x00000000ff1d7431 */ /* 0x000fe200000001ff */
[----:B------:R-:W-:Y:S02]  /*0200*/  VIMNMX R8, PT, PT, R19, R12, !PT ;  /* 0x0000000c13087248 */ /* 0x000fe40007fe0100 */
[----:B------:R-:W-:Y:S02]  /*0210*/  VIMNMX R9, PT, PT, R18, R23, !PT ;  /* 0x0000001712097248 */ /* 0x000fe40007fe0100 */
[----:B------:R-:W-:Y:S02]  /*0220*/  ISETP.GE.AND P0, PT, R8, UR4, PT ;  /* 0x0000000408007c0c */ /* 0x000fe4000bf06270 */
[----:B------:R-:W-:-:S02]  /*0230*/  ISETP.GE.AND P1, PT, R9, UR4, PT ;  /* 0x0000000409007c0c */ /* 0x000fc4000bf26270 */
[----:B------:R-:W-:-:S09]  /*0240*/  MOV R24, RZ ;  /* 0x000000ff00187202 */ /* 0x000fd20000000f00 */
[----:B------:R-:W0:Y:S01]  /*0250*/  @!P0 LDC.64 R8, c[0x0][0x388] ;  /* 0x0000e200ff088b82 */ /* 0x000e220000000a00 */
[----:B------:R-:W-:Y:S02]  /*0260*/  @!P0 IMAD R13, R19, UR4, R12 ;  /* 0x00000004130d8c24 */ /* 0x000fe4000f8e020c */
[----:B------:R-:W-:-:S05]  /*0270*/  @!P1 IMAD R23, R23, UR4, R18 ;  /* 0x0000000417179c24 */ /* 0x000fca000f8e0212 */
[----:B------:R-:W1:Y:S01]  /*0280*/  @!P1 LDC.64 R10, c[0x0][0x390] ;  /* 0x0000e400ff0a9b82 */ /* 0x000e620000000a00 */
[----:B0-----:R-:W-:-:S05]  /*0290*/  @!P0 IMAD.WIDE R8, R13, 0x4, R8 ;  /* 0x000000040d088825 */ /* 0x001fca00078e0208 */
[----:B------:R-:W2:Y:S01]  /*02a0*/  @!P0 LDG.E R29, desc[UR8][R8.64] ;  /* 0x00000008081d8981 */ /* 0x000ea2000c1e1900 */
[----:B-1----:R-:W-:-:S05]  /*02b0*/  @!P1 IMAD.WIDE R22, R23, 0x4, R10 ;  /* 0x0000000417169825 */ /* 0x002fca00078e020a */
[----:B------:R-:W3:Y:S01]  /*02c0*/  @!P1 LDG.E R24, desc[UR8][R22.64] ;  /* 0x0000000816189981 */ /* 0x000ee2000c1e1900 */
[----:B------:R-:W-:-:S03]  /*02d0*/  IADD3 R5, PT, PT, R5, 0x1, RZ ;  /* 0x0000000105057810 */ /* 0x000fc60007ffe0ff */
[----:B--2---:R-:W-:Y:S04]  /*02e0*/  STS [R6], R29 ;  /* 0x0000001d06007388 */ /* 0x004fe80000000800 */
[----:B---3--:R-:W-:Y:S01]  /*02f0*/  STS [R4], R24 ;  /* 0x0000001804007388 */ /* 0x008fe20000000800 */
[----:B------:R-:W-:Y:S06]  /*0300*/  BAR.SYNC.DEFER_BLOCKING 0x0 ;  /* 0x0000000000007b1d */ /* 0x000fec0000010000 */
[----:B------:R-:W-:Y:S04]  /*0310*/  LDS R28, [R7] ;  /* 0x00000000071c7984 */ /* 0x000fe80000000800 */
[----:B------:R-:W0:Y:S04]  /*0320*/  LDS.128 R12, [R17] ;  /* 0x00000000110c7984 */ /* 0x000e280000000c00 */
[----:B------:R-:W1:Y:S04]  /*0330*/  LDS R23, [R7+0x80] ;  /* 0x0000800007177984 */ /* 0x000e680000000800 */
[----:B------:R-:W2:Y:S04]  /*0340*/  LDS R27, [R7+0x100] ;  /* 0x00010000071b7984 */ /* 0x000ea80000000800 */
[----:B------:R-:W3:Y:S04]  /*0350*/  LDS R26, [R7+0x180] ;  /* 0x00018000071a7984 */ /* 0x000ee80000000800 */
[----:B------:R-:W-:Y:S04]  /*0360*/  LDS R25, [R7+0x200] ;  /* 0x0002000007197984 */ /* 0x000fe80000000800 */
[----:B------:R-:W4:Y:S04]  /*0370*/  LDS.128 R8, [R17+0x10] ;  /* 0x0000100011087984 */ /* 0x000f280000000c00 */
[----:B------:R-:W5:Y:S04]  /*0380*/  LDS R20, [R7+0x280] ;  /* 0x0002800007147984 */ /* 0x000f680000000800 */
[----:B------:R-:W-:Y:S04]  /*0390*/  LDS R24, [R7+0x380] ;  /* 0x0003800007187984 */ /* 0x000fe80000000800 */
[----:B------:R-:W-:Y:S01]  /*03a0*/  LDS R22, [R7+0x480] ;  /* 0x0004800007167984 */ /* 0x000fe20000000800 */
[----:B0-----:R-:W-:-:S03]  /*03b0*/  FFMA R12, R12, R28, R21 ;  /* 0x0000001c0c0c7223 */ /* 0x001fc60000000015 */
[----:B------:R-:W0:Y:S01]  /*03c0*/  LDS R21, [R7+0x300] ;  /* 0x0003000007157984 */ /* 0x000e220000000800 */
[----:B-1----:R-:W-:-:S03]  /*03d0*/  FFMA R12, R23, R13, R12 ;  /* 0x0000000d170c7223 */ /* 0x002fc6000000000c */
[----:B------:R-:W-:Y:S01]  /*03e0*/  LDS R23, [R7+0x400] ;  /* 0x0004000007177984 */ /* 0x000fe20000000800 */
[----:B--2---:R-:W-:-:S04]  /*03f0*/  FFMA R27, R27, R14, R12 ;  /* 0x0000000e1b1b7223 */ /* 0x004fc8000000000c */
[----:B---3--:R-:W-:Y:S02]  /*0400*/  FFMA R27, R26, R15, R27 ;  /* 0x0000000f1a1b7223 */ /* 0x008fe4000000001b */
[----:B------:R-:W1:Y:S04]  /*0410*/  LDS.128 R12, [R17+0x20] ;  /* 0x00002000110c7984 */ /* 0x000e680000000c00 */
[----:B------:R-:W-:Y:S01]  /*0420*/  LDS R26, [R7+0x580] ;  /* 0x00058000071a7984 */ /* 0x000fe20000000800 */
[----:B----4-:R-:W-:-:S03]  /*0430*/  FFMA R27, R8, R25, R27 ;  /* 0x00000019081b7223 */ /* 0x010fc6000000001b */
[----:B------:R-:W2:Y:S01]  /*0440*/  LDS R25, [R7+0x500] ;  /* 0x0005000007197984 */ /* 0x000ea20000000800 */
[----:B-----5:R-:W-:-:S04]  /*0450*/  FFMA R20, R20, R9, R27 ;  /* 0x0000000914147223 */ /* 0x020fc8000000001b */
[----:B0-----:R-:W-:Y:S02]  /*0460*/  FFMA R21, R21, R10, R20 ;  /* 0x0000000a15157223 */ /* 0x001fe40000000014 */
[----:B------:R-:W-:Y:S02]  /*0470*/  LDS R20, [R7+0x680] ;  /* 0x0006800007147984 */ /* 0x000fe40000000800 */
[----:B------:R-:W-:Y:S02]  /*0480*/  FFMA R27, R24, R11, R21 ;  /* 0x0000000b181b7223 */ /* 0x000fe40000000015 */
[----:B------:R-:W-:Y:S04]  /*0490*/  LDS R21, [R7+0x600] ;  /* 0x0006000007157984 */ /* 0x000fe80000000800 */
[----:B------:R-:W0:Y:S01]  /*04a0*/  LDS.128 R8, [R17+0x30] ;  /* 0x0000300011087984 */ /* 0x000e220000000c00 */
[----:B-1----:R-:W-:-:S03]  /*04b0*/  FFMA R27, R12, R23, R27 ;  /* 0x000000170c1b7223 */ /* 0x002fc6000000001b */
[----:B------:R-:W1:Y:S01]  /*04c0*/  LDS R23, [R7+0x700] ;  /* 0x0007000007177984 */ /* 0x000e620000000800 */
[----:B------:R-:W-:-:S03]  /*04d0*/  FFMA R22, R22, R13, R27 ;  /* 0x0000000d16167223 */ /* 0x000fc6000000001b */
[----:B------:R-:W3:Y:S01]  /*04e0*/  LDS R24, [R7+0x780] ;  /* 0x0007800007187984 */ /* 0x000ee20000000800 */
[----:B--2---:R-:W-:-:S03]  /*04f0*/  FFMA R25, R25, R14, R22 ;  /* 0x0000000e19197223 */ /* 0x004fc60000000016 */
[----:B------:R-:W-:Y:S01]  /*0500*/  LDS R22, [R7+0x880] ;  /* 0x0008800007167984 */ /* 0x000fe20000000800 */
[----:B------:R-:W-:-:S03]  /*0510*/  FFMA R27, R26, R15, R25 ;  /* 0x0000000f1a1b7223 */ /* 0x000fc60000000019 */
[----:B------:R-:W-:Y:S04]  /*0520*/  LDS R25, [R7+0x800] ;  /* 0x0008000007197984 */ /* 0x000fe80000000800 */
[----:B------:R-:W2:Y:S04]  /*0530*/  LDS.128 R12, [R17+0x40] ;  /* 0x00004000110c7984 */ /* 0x000ea80000000c00 */
[----:B------:R-:W-:Y:S01]  /*0540*/  LDS R26, [R7+0x980] ;  /* 0x00098000071a7984 */ /* 0x000fe20000000800 */
[----:B0-----:R-:W-:-:S03]  /*0550*/  FFMA R27, R8, R21, R27 ;  /* 0x00000015081b7223 */ /* 0x001fc6000000001b */
[----:B------:R-:W0:Y:S01]  /*0560*/  LDS R21, [R7+0x900] ;  /* 0x0009000007157984 */ /* 0x000e220000000800 */
[----:B------:R-:W-:-:S04]  /*0570*/  FFMA R20, R20, R9, R27 ;  /* 0x0000000914147223 */ /* 0x000fc8000000001b */
[----:B-1----:R-:W-:Y:S02]  /*0580*/  FFMA R23, R23, R10, R20 ;  /* 0x0000000a17177223 */ /* 0x002fe40000000014 */
[----:B------:R-:W-:Y:S02]  /*0590*/  LDS R20, [R7+0xa80] ;  /* 0x000a800007147984 */ /* 0x000fe40000000800 */
[----:B---3--:R-:W-:Y:S02]  /*05a0*/  FFMA R27, R24, R11, R23 ;  /* 0x0000000b181b7223 */ /* 0x008fe40000000017 */
[----:B------:R-:W-:Y:S04]  /*05b0*/  LDS R23, [R7+0xa00] ;  /* 0x000a000007177984 */ /* 0x000fe80000000800 */
[----:B------:R-:W1:Y:S01]  /*05c0*/  LDS.128 R8, [R17+0x50] ;  /* 0x0000500011087984 */ /* 0x000e620000000c00 */
[----:B--2---:R-:W-:-:S03]  /*05d0*/  FFMA R27, R12, R25, R27 ;  /* 0x000000190c1b7223 */ /* 0x004fc6000000001b */
[----:B------:R-:W2:Y:S01]  /*05e0*/  LDS R25, [R7+0xb00] ;  /* 0x000b000007197984 */ /* 0x000ea20000000800 */
[----:B------:R-:W-:-:S03]  /*05f0*/  FFMA R12, R22, R13, R27 ;  /* 0x0000000d160c7223 */ /* 0x000fc6000000001b */
[----:B------:R-:W3:Y:S04]  /*0600*/  LDS R22, [R7+0xb80] ;  /* 0x000b800007167984 */ /* 0x000ee80000000800 */
[----:B------:R-:W-:Y:S01]  /*0610*/  LDS R24, [R7+0xc80] ;  /* 0x000c800007187984 */ /* 0x000fe20000000800 */
[----:B0-----:R-:W-:-:S04]  /*0620*/  FFMA R21, R21, R14, R12 ;  /* 0x0000000e15157223 */ /* 0x001fc8000000000c */
[----:B------:R-:W-:Y:S02]  /*0630*/  FFMA R27, R26, R15, R21 ;  /* 0x0000000f1a1b7223 */ /* 0x000fe40000000015 */
[----:B------:R-:W-:Y:S04]  /*0640*/  LDS R21, [R7+0xc00] ;  /* 0x000c000007157984 */ /* 0x000fe80000000800 */
[----:B------:R-:W0:Y:S01]  /*0650*/  LDS.128 R12, [R17+0x60] ;  /* 0x00006000110c7984 */ /* 0x000e220000000c00 */
[----:B-1----:R-:W-:-:S04]  /*0660*/  FFMA R23, R8, R23, R27 ;  /* 0x0000001708177223 */ /* 0x002fc8000000001b */
[----:B------:R-:W-:Y:S02]  /*0670*/  FFMA R20, R20, R9, R23 ;  /* 0x0000000914147223 */ /* 0x000fe40000000017 */
[----:B------:R-:W1:Y:S02]  /*0680*/  LDS R23, [R7+0xd00] ;  /* 0x000d000007177984 */ /* 0x000e640000000800 */
[----:B--2---:R-:W-:Y:S02]  /*0690*/  FFMA R25, R25, R10, R20 ;  /* 0x0000000a19197223 */ /* 0x004fe40000000014 */
[----:B------:R-:W2:Y:S02]  /*06a0*/  LDS R20, [R7+0xd80] ;  /* 0x000d800007147984 */ /* 0x000ea40000000800 */
[----:B---3--:R-:W-:Y:S02]  /*06b0*/  FFMA R27, R22, R11, R25 ;  /* 0x0000000b161b7223 */ /* 0x008fe40000000019 */
[----:B------:R-:W-:Y:S04]  /*06c0*/  LDS R25, [R7+0xe00] ;  /* 0x000e000007197984 */ /* 0x000fe80000000800 */
[----:B------:R-:W3:Y:S04]  /*06d0*/  LDS.128 R8, [R17+0x70] ;  /* 0x0000700011087984 */ /* 0x000ee80000000c00 */
[----:B------:R-:W4:Y:S01]  /*06e0*/  LDS R22, [R7+0xe80] ;  /* 0x000e800007167984 */ /* 0x000f220000000800 */
[----:B0-----:R-:W-:-:S03]  /*06f0*/  FFMA R27, R12, R21, R27 ;  /* 0x000000150c1b7223 */ /* 0x001fc6000000001b */
[----:B------:R-:W0:Y:S04]  /*0700*/  LDS R21, [R7+0xf00] ;  /* 0x000f000007157984 */ /* 0x000e280000000800 */
[----:B------:R-:W5:Y:S01]  /*0710*/  LDS R12, [R7+0xf80] ;  /* 0x000f8000070c7984 */ /* 0x000f620000000800 */
[----:B------:R-:W-:Y:S01]  /*0720*/  FFMA R24, R24, R13, R27 ;  /* 0x0000000d18187223 */ /* 0x000fe2000000001b */
[----:B------:R-:W-:-:S03]  /*0730*/  I2FP.F32.U32 R13, R5 ;  /* 0x00000005000d7245 */ /* 0x000fc60000201000 */
[----:B-1----:R-:W-:Y:S01]  /*0740*/  FFMA R23, R23, R14, R24 ;  /* 0x0000000e17177223 */ /* 0x002fe20000000018 */
[----:B------:R-:W-:Y:S01]  /*0750*/  BAR.SYNC.DEFER_BLOCKING 0x0 ;  /* 0x0000000000007b1d */ /* 0x000fe20000010000 */
[----:B------:R-:W-:Y:S02]  /*0760*/  FSETP.GT.AND P0, PT, R16, R13, PT ;  /* 0x0000000d1000720b */ /* 0x000fe40003f04000 */
[----:B--2---:R-:W-:-:S04]  /*0770*/  FFMA R15, R20, R15, R23 ;  /* 0x0000000f140f7223 */ /* 0x004fc80000000017 */
[----:B---3--:R-:W-:-:S04]  /*0780*/  FFMA R15, R8, R25, R15 ;  /* 0x00000019080f7223 */ /* 0x008fc8000000000f */
[----:B----4-:R-:W-:-:S04]  /*0790*/  FFMA R22, R22, R9, R15 ;  /* 0x0000000916167223 */ /* 0x010fc8000000000f */
[----:B0-----:R-:W-:-:S04]  /*07a0*/  FFMA R21, R21, R10, R22 ;  /* 0x0000000a15157223 */ /* 0x001fc80000000016 */
[----:B-----5:R-:W-:Y:S01]  /*07b0*/  FFMA R21, R12, R11, R21 ;  /* 0x0000000b0c157223 */ /* 0x020fe20000000015 */
[----:B------:R-:W-:Y:S06]  /*07c0*/  @P0 BRA `(.L_x_1) ;  /* 0xfffffff8007c0947 */ /* 0x000fec000383ffff */
.L_x_0:
[----:B------:R-:W-:-:S13]  /*07d0*/  ISETP.GE.AND P0, PT, R3, UR4, PT ;  /* 0x0000000403007c0c */ /* 0x000fda000bf06270 */
[----:B------:R-:W-:Y:S05]  /*07e0*/  @P0 EXIT ;  /* 0x000000000000094d */ /* 0x000fea0003800000 */
[----:B------:R-:W0:Y:S01]  /*07f0*/  LDC.64 R2, c[0x0][0x380] ;  /* 0x0000e000ff027b82 */ /* 0x000e220000000a00 */
[----:B------:R-:W-:-:S04]  /*0800*/  IMAD R19, R19, UR4, R18 ;  /* 0x0000000413137c24 */ /* 0x000fc8000f8e0212 */
[----:B0-----:R-:W-:-:S05]  /*0810*/  IMAD.WIDE.U32 R2, R19, 0x4, R2 ;  /* 0x0000000413027825 */ /* 0x001fca00078e0002 */
[----:B------:R-:W-:Y:S01]  /*0820*/  STG.E desc[UR8][R2.64], R21 ;  /* 0x0000001502007986 */ /* 0x000fe2000c101908 */
[----:B------:R-:W-:Y:S05]  /*0830*/  EXIT ;  /* 0x000000000000794d */ /* 0x000fea0003800000 */
.L_x_2:
[----:B------:R-:W-:-:S00]  /*0840*/  BRA `(.L_x_2) ;  /* 0xfffffffc00fc7947 */ /* 0x000fc0000383ffff */
[----:B------:R-:W-:-:S00]  /*0850*/  NOP ;  /* 0x0000000000007918 */ /* 0x000fc00000000000 */
        /* <DEDUP_REMOVED lines=10> */
.L_x_3:


//--------------------- .nv.shared._Z18matrixMulOptimizedPfS_S_i --------------------------
	.section	.nv.shared._Z18matrixMulOptimizedPfS_S_i,"aw",@nobits
	.sectionflags	@""
	.align	4
.nv.shared._Z18matrixMulOptimizedPfS_S_i:
	.zero		9216


//--------------------- .nv.shared.reserved.0     --------------------------
	.section	.nv.shared.reserved.0,"aw",@nobits
	.weak		__nv_reservedSMEM_offset_0_alias
	.size		__nv_reservedSMEM_offset_0_alias, 0, 64
	.other		__nv_reservedSMEM_offset_0_alias,@"STO_CUDA_RESERVED_SHARED STV_DEFAULT"
__nv_reservedSMEM_offset_0_alias:
	.zero		0
	.zero		64


//--------------------- .nv.constant0._Z18matrixMulOptimizedPfS_S_i --------------------------
	.section	.nv.constant0._Z18matrixMulOptimizedPfS_S_i,"a",@progbits
	.sectionflags	@""
	.align	4
.nv.constant0._Z18matrixMulOptimizedPfS_S_i:
	.zero		924


//--------------------- SYMBOLS --------------------------

	.type		.nv.reservedSmem.offset0,@object
	.size		.nv.reservedSmem.offset0,0x4
	.type		.nv.reservedSmem.cap,@object
	.size		.nv.reservedSmem.cap,0x4
